//
// Generated by NVIDIA NVVM Compiler
//
// Compiler Build ID: CL-36424714
// Cuda compilation tools, release 13.0, V13.0.88
// Based on NVVM 20.0.0
//

.version 9.0
.target sm_100
.address_size 64

	// .globl	_Z11relu_kernelPfS_

.visible .entry _Z11relu_kernelPfS_(
	.param .u64 .ptr .align 1 _Z11relu_kernelPfS__param_0,
	.param .u64 .ptr .align 1 _Z11relu_kernelPfS__param_1
)
{
	.reg .pred 	%p<2>;
	.reg .b32 	%r<5>;
	.reg .b32 	%f<3>;
	.reg .b64 	%rd<8>;

	ld.param.u64 	%rd1, [_Z11relu_kernelPfS__param_0];
	ld.param.u64 	%rd2, [_Z11relu_kernelPfS__param_1];
	cvta.to.global.u64 	%rd3, %rd1;
	mov.u32 	%r1, %ctaid.x;
	mov.u32 	%r2, %ntid.x;
	mov.u32 	%r3, %tid.x;
	mad.lo.s32 	%r4, %r1, %r2, %r3;
	mul.wide.s32 	%rd4, %r4, 4;
	add.s64 	%rd5, %rd3, %rd4;
	ld.global.f32 	%f1, [%rd5];
	setp.lt.f32 	%p1, %f1, 0f00000000;
	selp.f32 	%f2, 0f00000000, %f1, %p1;
	cvta.to.global.u64 	%rd6, %rd2;
	add.s64 	%rd7, %rd6, %rd4;
	st.global.f32 	[%rd7], %f2;
	ret;

}


// ===== COMPILED SASS (sm_100) =====

	.target	sm_100

	.elftype	@"ET_EXEC"


//--------------------- .note.nv.tkinfo           --------------------------
	.section	.note.nv.tkinfo,"",@"SHT_NOTE"
	.sectionflags	@"SHF_NOTE_NV_TKINFO"
	.tkinfo
        /*0018*/ 	.word	0x00000002
        /*0030*/ 	.string	""
        /*0030*/ 	.string	"ptxas"
        /*0030*/ 	.string	"Cuda compilation tools, release 13.0, V13.0.88"
        /*0030*/ 	.string	"Build cuda_13.0.r13.0/compiler.36424714_0"
        /*0030*/ 	.string	"-arch sm_100 -m 64 "



//--------------------- .note.nv.cuinfo           --------------------------
	.section	.note.nv.cuinfo,"",@"SHT_NOTE"
	.sectionflags	@"SHF_NOTE_NV_CUINFO"
        /*0018*/ 	.short	0x0002
        /*001a*/ 	.short	0x0064
        /*001c*/ 	.short	0x0082
	.zero		2


//--------------------- .nv.info                  --------------------------
	.section	.nv.info,"",@"SHT_CUDA_INFO"
	.align	4


	//----- nvinfo : EIATTR_REGCOUNT
	.align		4
        /*0000*/ 	.byte	0x04, 0x2f
        /*0002*/ 	.short	(.L_1 - .L_0)
	.align		4
.L_0:
        /*0004*/ 	.word	index@(_Z11relu_kernelPfS_)
        /*0008*/ 	.word	0x0000000a


	//----- nvinfo : EIATTR_FRAME_SIZE
	.align		4
.L_1:
        /*000c*/ 	.byte	0x04, 0x11
        /*000e*/ 	.short	(.L_3 - .L_2)
	.align		4
.L_2:
        /*0010*/ 	.word	index@(_Z11relu_kernelPfS_)
        /*0014*/ 	.word	0x00000000


	//----- nvinfo : EIATTR_MIN_STACK_SIZE
	.align		4
.L_3:
        /*0018*/ 	.byte	0x04, 0x12
        /*001a*/ 	.short	(.L_5 - .L_4)
	.align		4
.L_4:
        /*001c*/ 	.word	index@(_Z11relu_kernelPfS_)
        /*0020*/ 	.word	0x00000000
.L_5:


//--------------------- .nv.compat                --------------------------
	.section	.nv.compat,"",@"SHT_CUDA_COMPAT_INFO"
	.align	4
        /*0000*/ 	.byte	0x02, 0x09, 0x00, 0x00, 0x02, 0x02, 0x01, 0x00, 0x02, 0x05, 0x05, 0x00, 0x03, 0x07, 0x01, 0x01
        /*0010*/ 	.byte	0x02, 0x03, 0x00, 0x00, 0x02, 0x06, 0x01, 0x00, 0x04, 0x0b, 0x08, 0x00, 0x09, 0x00, 0x00, 0x00
        /*0020*/ 	.byte	0x00, 0x00, 0x00, 0x00


//--------------------- .nv.info._Z11relu_kernelPfS_ --------------------------
	.section	.nv.info._Z11relu_kernelPfS_,"",@"SHT_CUDA_INFO"
	.sectionflags	@""
	.align	4


	//----- nvinfo : EIATTR_CUDA_API_VERSION
	.align		4
        /*0000*/ 	.byte	0x04, 0x37
        /*0002*/ 	.short	(.L_7 - .L_6)
.L_6:
        /*0004*/ 	.word	0x00000082


	//----- nvinfo : EIATTR_KPARAM_INFO
	.align		4
.L_7:
        /*0008*/ 	.byte	0x04, 0x17
        /*000a*/ 	.short	(.L_9 - .L_8)
.L_8:
        /*000c*/ 	.word	0x00000000
        /*0010*/ 	.short	0x0001
        /*0012*/ 	.short	0x0008
        /*0014*/ 	.byte	0x00, 0xf5, 0x21, 0x00


	//----- nvinfo : EIATTR_KPARAM_INFO
	.align		4
.L_9:
        /*0018*/ 	.byte	0x04, 0x17
        /*001a*/ 	.short	(.L_11 - .L_10)
.L_10:
        /*001c*/ 	.word	0x00000000
        /*0020*/ 	.short	0x0000
        /*0022*/ 	.short	0x0000
        /*0024*/ 	.byte	0x00, 0xf5, 0x21, 0x00


	//----- nvinfo : EIATTR_SPARSE_MMA_MASK
	.align		4
.L_11:
        /*0028*/ 	.byte	0x03, 0x50
        /*002a*/ 	.short	0x0000


	//----- nvinfo : EIATTR_MAXREG_COUNT
	.align		4
        /*002c*/ 	.byte	0x03, 0x1b
        /*002e*/ 	.short	0x00ff


	//----- nvinfo : EIATTR_MERCURY_ISA_VERSION
	.align		4
        /*0030*/ 	.byte	0x03, 0x5f
        /*0032*/ 	.short	0x0101


	//----- nvinfo : EIATTR_VRC_CTA_INIT_COUNT
	.align		4
        /*0034*/ 	.byte	0x02, 0x4a
	.zero		1
	.zero		1


	//----- nvinfo : EIATTR_EXIT_INSTR_OFFSETS
	.align		4
        /*0038*/ 	.byte	0x04, 0x1c
        /*003a*/ 	.short	(.L_13 - .L_12)


	//   ....[0]....
.L_12:
        /*003c*/ 	.word	0x000000e0


	//----- nvinfo : EIATTR_CBANK_PARAM_SIZE
	.align		4
.L_13:
        /*0040*/ 	.byte	0x03, 0x19
        /*0042*/ 	.short	0x0010


	//----- nvinfo : EIATTR_PARAM_CBANK
	.align		4
        /*0044*/ 	.byte	0x04, 0x0a
        /*0046*/ 	.short	(.L_15 - .L_14)
	.align		4
.L_14:
        /*0048*/ 	.word	index@(.nv.constant0._Z11relu_kernelPfS_)
        /*004c*/ 	.short	0x0380
        /*004e*/ 	.short	0x0010


	//----- nvinfo : EIATTR_SW_WAR
	.align		4
.L_15:
        /*0050*/ 	.byte	0x04, 0x36
        /*0052*/ 	.short	(.L_17 - .L_16)
.L_16:
        /*0054*/ 	.word	0x00000008
.L_17:


//--------------------- .nv.callgraph             --------------------------
	.section	.nv.callgraph,"",@"SHT_CUDA_CALLGRAPH"
	.align	4
	.sectionentsize	8
	.align		4
        /*0000*/ 	.word	0x00000000
	.align		4
        /*0004*/ 	.word	0xffffffff
	.align		4
        /*0008*/ 	.word	0x00000000
	.align		4
        /*000c*/ 	.word	0xfffffffe
	.align		4
        /*0010*/ 	.word	0x00000000
	.align		4
        /*0014*/ 	.word	0xfffffffd
	.align		4
        /*0018*/ 	.word	0x00000000
	.align		4
        /*001c*/ 	.word	0xfffffffc


//--------------------- .text._Z11relu_kernelPfS_ --------------------------
	.section	.text._Z11relu_kernelPfS_,"ax",@progbits
	.align	128
        .global         _Z11relu_kernelPfS_
        .type           _Z11relu_kernelPfS_,@function
        .size           _Z11relu_kernelPfS_,(.L_x_1 - _Z11relu_kernelPfS_)
        .other          _Z11relu_kernelPfS_,@"STO_CUDA_ENTRY STV_DEFAULT"
_Z11relu_kernelPfS_:
.text._Z11relu_kernelPfS_:
[----:B------:R-:W-:Y:S01]  /*0000*/  LDC R1, c[0x0][0x37c] ;  /* 0x0000df00ff017b82 */ /* 0x000fe20000000800 */
[----:B------:R-:W0:Y:S07]  /*0010*/  S2R R0, SR_TID.X ;  /* 0x0000000000007919 */ /* 0x000e2e0000002100 */
[----:B------:R-:W0:Y:S01]  /*0020*/  S2UR UR6, SR_CTAID.X ;  /* 0x00000000000679c3 */ /* 0x000e220000002500 */
[----:B------:R-:W1:Y:S07]  /*0030*/  LDCU.64 UR4, c[0x0][0x358] ;  /* 0x00006b00ff0477ac */ /* 0x000e6e0008000a00 */
[----:B------:R-:W0:Y:S08]  /*0040*/  LDC R7, c[0x0][0x360] ;  /* 0x0000d800ff077b82 */ /* 0x000e300000000800 */
[----:B------:R-:W2:Y:S08]  /*0050*/  LDC.64 R2, c[0x0][0x380] ;  /* 0x0000e000ff027b82 */ /* 0x000eb00000000a00 */
[----:B------:R-:W3:Y:S01]  /*0060*/  LDC.64 R4, c[0x0][0x388] ;  /* 0x0000e200ff047b82 */ /* 0x000ee20000000a00 */
[----:B0-----:R-:W-:-:S04]  /*0070*/  IMAD R7, R7, UR6, R0 ;  /* 0x0000000607077c24 */ /* 0x001fc8000f8e0200 */
[----:B--2---:R-:W-:-:S06]  /*0080*/  IMAD.WIDE R2, R7, 0x4, R2 ;  /* 0x0000000407027825 */ /* 0x004fcc00078e0202 */
[----:B-1----:R-:W2:Y:S01]  /*0090*/  LDG.E R2, desc[UR4][R2.64] ;  /* 0x0000000402027981 */ /* 0x002ea2000c1e1900 */
[----:B---3--:R-:W-:Y:S01]  /*00a0*/  IMAD.WIDE R4, R7, 0x4, R4 ;  /* 0x0000000407047825 */ /* 0x008fe200078e0204 */
[----:B--2---:R-:W-:-:S04]  /*00b0*/  FSETP.GEU.AND P0, PT, R2, RZ, PT ;  /* 0x000000ff0200720b */ /* 0x004fc80003f0e000 */
[----:B------:R-:W-:-:S05]  /*00c0*/  FSEL R7, R2, RZ, P0 ;  /* 0x000000ff02077208 */ /* 0x000fca0000000000 */
[----:B------:R-:W-:Y:S01]  /*00d0*/  STG.E desc[UR4][R4.64], R7 ;  /* 0x0000000704007986 */ /* 0x000fe2000c101904 */
[----:B------:R-:W-:Y:S05]  /*00e0*/  EXIT ;  /* 0x000000000000794d */ /* 0x000fea0003800000 */
.L_x_0:
[----:B------:R-:W-:-:S00]  /*00f0*/  BRA `(.L_x_0) ;  /* 0xfffffffc00fc7947 */ /* 0x000fc0000383ffff */
[----:B------:R-:W-:-:S00]  /*0100*/  NOP ;  /* 0x0000000000007918 */ /* 0x000fc00000000000 */
[----:B------:R-:W-:-:S00]  /*0110*/  NOP ;  /* 0x0000000000007918 */ /* 0x000fc00000000000 */
[----:B------:R-:W-:-:S00]  /*0120*/  NOP ;  /* 0x0000000000007918 */ /* 0x000fc00000000000 */
[----:B------:R-:W-:-:S00]  /*0130*/  NOP ;  /* 0x0000000000007918 */ /* 0x000fc00000000000 */
[----:B------:R-:W-:-:S00]  /*0140*/  NOP ;  /* 0x0000000000007918 */ /* 0x000fc00000000000 */
[----:B------:R-:W-:-:S00]  /*0150*/  NOP ;  /* 0x0000000000007918 */ /* 0x000fc00000000000 */
[----:B------:R-:W-:-:S00]  /*0160*/  NOP ;  /* 0x0000000000007918 */ /* 0x000fc00000000000 */
[----:B------:R-:W-:-:S00]  /*0170*/  NOP ;  /* 0x0000000000007918 */ /* 0x000fc00000000000 */
.L_x_1:


//--------------------- .nv.shared.reserved.0     --------------------------
	.section	.nv.shared.reserved.0,"aw",@nobits
	.weak		__nv_reservedSMEM_offset_0_alias
	.size		__nv_reservedSMEM_offset_0_alias, 0, 64
	.other		__nv_reservedSMEM_offset_0_alias,@"STO_CUDA_RESERVED_SHARED STV_DEFAULT"
__nv_reservedSMEM_offset_0_alias:
	.zero		0
	.zero		64


//--------------------- .nv.constant0._Z11relu_kernelPfS_ --------------------------
	.section	.nv.constant0._Z11relu_kernelPfS_,"a",@progbits
	.sectionflags	@""
	.align	4
.nv.constant0._Z11relu_kernelPfS_:
	.zero		912


//--------------------- SYMBOLS --------------------------

	.type		.nv.reservedSmem.offset0,@object
	.size		.nv.reservedSmem.offset0,0x4
